	.headerflags	@"EF_CUDA_TEXMODE_UNIFIED EF_CUDA_64BIT_ADDRESS EF_CUDA_ACCELERATORS EF_CUDA_SM90 EF_CUDA_VIRTUAL_SM(EF_CUDA_SM90)"
	.elftype	@"ET_EXEC"


//--------------------- .nv.info                  --------------------------
	.section	.nv.info,"",@"SHT_CUDA_INFO"
	.align	4


	//----- nvinfo : EIATTR_REGCOUNT
	.align		4
        /*0000*/ 	.byte	0x04, 0x2f
        /*0002*/ 	.short	(.L_3 - .L_2)
	.align		4
.L_2:
        /*0004*/ 	.word	index@(triton_poi_fused__native_batch_norm_legit_no_training_add_relu_11)
        /*0008*/ 	.word	0x00000020


	//----- nvinfo : EIATTR_MIN_STACK_SIZE
	.align		4
.L_3:
        /*000c*/ 	.byte	0x04, 0x12
        /*000e*/ 	.short	(.L_5 - .L_4)
	.align		4
.L_4:
        /*0010*/ 	.word	index@(triton_poi_fused__native_batch_norm_legit_no_training_add_relu_11)
        /*0014*/ 	.word	0x00000000


	//----- nvinfo : EIATTR_FRAME_SIZE
	.align		4
.L_5:
        /*0018*/ 	.byte	0x04, 0x11
        /*001a*/ 	.short	(.L_7 - .L_6)
	.align		4
.L_6:
        /*001c*/ 	.word	index@(triton_poi_fused__native_batch_norm_legit_no_training_add_relu_11)
        /*0020*/ 	.word	0x00000000


	//----- nvinfo : EIATTR_MIN_STACK_SIZE
	.align		4
.L_7:
        /*0024*/ 	.byte	0x04, 0x12
        /*0026*/ 	.short	(.L_9 - .L_8)
	.align		4
.L_8:
        /*0028*/ 	.word	index@(triton_poi_fused__native_batch_norm_legit_no_training_add_relu_11)
        /*002c*/ 	.word	0x00000000
.L_9:


//--------------------- .nv.info.triton_poi_fused__native_batch_norm_legit_no_training_add_relu_11 --------------------------
	.section	.nv.info.triton_poi_fused__native_batch_norm_legit_no_training_add_relu_11,"",@"SHT_CUDA_INFO"
	.sectionflags	@""
	.align	4


	//----- nvinfo : EIATTR_CUDA_API_VERSION
	.align		4
        /*0000*/ 	.byte	0x04, 0x37
        /*0002*/ 	.short	(.L_11 - .L_10)
.L_10:
        /*0004*/ 	.word	0x0000007c


	//----- nvinfo : EIATTR_KPARAM_INFO
	.align		4
.L_11:
        /*0008*/ 	.byte	0x04, 0x17
        /*000a*/ 	.short	(.L_13 - .L_12)
.L_12:
        /*000c*/ 	.word	0x00000000
        /*0010*/ 	.short	0x000b
        /*0012*/ 	.short	0x0058
        /*0014*/ 	.byte	0x00, 0xf0, 0x11, 0x00


	//----- nvinfo : EIATTR_KPARAM_INFO
	.align		4
.L_13:
        /*0018*/ 	.byte	0x04, 0x17
        /*001a*/ 	.short	(.L_15 - .L_14)
.L_14:
        /*001c*/ 	.word	0x00000000
        /*0020*/ 	.short	0x000a
        /*0022*/ 	.short	0x0050
        /*0024*/ 	.byte	0x00, 0xf4, 0x21, 0x00


	//----- nvinfo : EIATTR_KPARAM_INFO
	.align		4
.L_15:
        /*0028*/ 	.byte	0x04, 0x17
        /*002a*/ 	.short	(.L_17 - .L_16)
.L_16:
        /*002c*/ 	.word	0x00000000
        /*0030*/ 	.short	0x0009
        /*0032*/ 	.short	0x0048
        /*0034*/ 	.byte	0x00, 0xf4, 0x21, 0x00


	//----- nvinfo : EIATTR_KPARAM_INFO
	.align		4
.L_17:
        /*0038*/ 	.byte	0x04, 0x17
        /*003a*/ 	.short	(.L_19 - .L_18)
.L_18:
        /*003c*/ 	.word	0x00000000
        /*0040*/ 	.short	0x0008
        /*0042*/ 	.short	0x0040
        /*0044*/ 	.byte	0x00, 0xf4, 0x21, 0x00


	//----- nvinfo : EIATTR_KPARAM_INFO
	.align		4
.L_19:
        /*0048*/ 	.byte	0x04, 0x17
        /*004a*/ 	.short	(.L_21 - .L_20)
.L_20:
        /*004c*/ 	.word	0x00000000
        /*0050*/ 	.short	0x0007
        /*0052*/ 	.short	0x0038
        /*0054*/ 	.byte	0x00, 0xf4, 0x21, 0x00


	//----- nvinfo : EIATTR_KPARAM_INFO
	.align		4
.L_21:
        /*0058*/ 	.byte	0x04, 0x17
        /*005a*/ 	.short	(.L_23 - .L_22)
.L_22:
        /*005c*/ 	.word	0x00000000
        /*0060*/ 	.short	0x0006
        /*0062*/ 	.short	0x0030
        /*0064*/ 	.byte	0x00, 0xf4, 0x21, 0x00


	//----- nvinfo : EIATTR_KPARAM_INFO
	.align		4
.L_23:
        /*0068*/ 	.byte	0x04, 0x17
        /*006a*/ 	.short	(.L_25 - .L_24)
.L_24:
        /*006c*/ 	.word	0x00000000
        /*0070*/ 	.short	0x0005
        /*0072*/ 	.short	0x0028
        /*0074*/ 	.byte	0x00, 0xf4, 0x21, 0x00


	//----- nvinfo : EIATTR_KPARAM_INFO
	.align		4
.L_25:
        /*0078*/ 	.byte	0x04, 0x17
        /*007a*/ 	.short	(.L_27 - .L_26)
.L_26:
        /*007c*/ 	.word	0x00000000
        /*0080*/ 	.short	0x0004
        /*0082*/ 	.short	0x0020
        /*0084*/ 	.byte	0x00, 0xf4, 0x21, 0x00


	//----- nvinfo : EIATTR_KPARAM_INFO
	.align		4
.L_27:
        /*0088*/ 	.byte	0x04, 0x17
        /*008a*/ 	.short	(.L_29 - .L_28)
.L_28:
        /*008c*/ 	.word	0x00000000
        /*0090*/ 	.short	0x0003
        /*0092*/ 	.short	0x0018
        /*0094*/ 	.byte	0x00, 0xf4, 0x21, 0x00


	//----- nvinfo : EIATTR_KPARAM_INFO
	.align		4
.L_29:
        /*0098*/ 	.byte	0x04, 0x17
        /*009a*/ 	.short	(.L_31 - .L_30)
.L_30:
        /*009c*/ 	.word	0x00000000
        /*00a0*/ 	.short	0x0002
        /*00a2*/ 	.short	0x0010
        /*00a4*/ 	.byte	0x00, 0xf4, 0x21, 0x00


	//----- nvinfo : EIATTR_KPARAM_INFO
	.align		4
.L_31:
        /*00a8*/ 	.byte	0x04, 0x17
        /*00aa*/ 	.short	(.L_33 - .L_32)
.L_32:
        /*00ac*/ 	.word	0x00000000
        /*00b0*/ 	.short	0x0001
        /*00b2*/ 	.short	0x0008
        /*00b4*/ 	.byte	0x00, 0xf4, 0x21, 0x00


	//----- nvinfo : EIATTR_KPARAM_INFO
	.align		4
.L_33:
        /*00b8*/ 	.byte	0x04, 0x17
        /*00ba*/ 	.short	(.L_35 - .L_34)
.L_34:
        /*00bc*/ 	.word	0x00000000
        /*00c0*/ 	.short	0x0000
        /*00c2*/ 	.short	0x0000
        /*00c4*/ 	.byte	0x00, 0xf4, 0x21, 0x00


	//----- nvinfo : EIATTR_SPARSE_MMA_MASK
	.align		4
.L_35:
        /*00c8*/ 	.byte	0x03, 0x50
        /*00ca*/ 	.short	0x0000


	//----- nvinfo : EIATTR_MAXREG_COUNT
	.align		4
        /*00cc*/ 	.byte	0x03, 0x1b
        /*00ce*/ 	.short	0x00ff


	//----- nvinfo : EIATTR_EXIT_INSTR_OFFSETS
	.align		4
        /*00d0*/ 	.byte	0x04, 0x1c
        /*00d2*/ 	.short	(.L_37 - .L_36)


	//   ....[0]....
.L_36:
        /*00d4*/ 	.word	0x00000c90


	//----- nvinfo : EIATTR_REQNTID
	.align		4
.L_37:
        /*00d8*/ 	.byte	0x04, 0x10
        /*00da*/ 	.short	(.L_39 - .L_38)
.L_38:
        /*00dc*/ 	.word	0x00000080
        /*00e0*/ 	.word	0x00000001
        /*00e4*/ 	.word	0x00000001


	//----- nvinfo : EIATTR_CBANK_PARAM_SIZE
	.align		4
.L_39:
        /*00e8*/ 	.byte	0x03, 0x19
        /*00ea*/ 	.short	0x005c


	//----- nvinfo : EIATTR_PARAM_CBANK
	.align		4
        /*00ec*/ 	.byte	0x04, 0x0a
        /*00ee*/ 	.short	(.L_41 - .L_40)
	.align		4
.L_40:
        /*00f0*/ 	.word	index@(.nv.constant0.triton_poi_fused__native_batch_norm_legit_no_training_add_relu_11)
        /*00f4*/ 	.short	0x0210
        /*00f6*/ 	.short	0x005c


	//----- nvinfo : EIATTR_SW_WAR
	.align		4
.L_41:
        /*00f8*/ 	.byte	0x04, 0x36
        /*00fa*/ 	.short	(.L_43 - .L_42)
.L_42:
        /*00fc*/ 	.word	0x00000008
.L_43:


//--------------------- .nv.callgraph             --------------------------
	.section	.nv.callgraph,"",@"SHT_CUDA_CALLGRAPH"
	.align	4
	.sectionentsize	8
	.align		4
        /*0000*/ 	.word	0x00000000
	.align		4
        /*0004*/ 	.word	0xffffffff
	.align		4
        /*0008*/ 	.word	0x00000000
	.align		4
        /*000c*/ 	.word	0xfffffffe
	.align		4
        /*0010*/ 	.word	0x00000000
	.align		4
        /*0014*/ 	.word	0xfffffffd
	.align		4
        /*0018*/ 	.word	0x00000000
	.align		4
        /*001c*/ 	.word	0xfffffffc


//--------------------- .nv.constant4             --------------------------
	.section	.nv.constant4,"a",@progbits
	.align	8
	.align		8
.nv.constant4:
        /*0000*/ 	.dword	_$_str
	.align		8
        /*0008*/ 	.dword	_$_str_$_2


//--------------------- .text.triton_poi_fused__native_batch_norm_legit_no_training_add_relu_11 --------------------------
	.section	.text.triton_poi_fused__native_batch_norm_legit_no_training_add_relu_11,"ax",@progbits
	.align	128
        .global         triton_poi_fused__native_batch_norm_legit_no_training_add_relu_11
        .type           triton_poi_fused__native_batch_norm_legit_no_training_add_relu_11,@function
        .size           triton_poi_fused__native_batch_norm_legit_no_training_add_relu_11,(.L_x_1 - triton_poi_fused__native_batch_norm_legit_no_training_add_relu_11)
        .other          triton_poi_fused__native_batch_norm_legit_no_training_add_relu_11,@"STO_CUDA_ENTRY STV_DEFAULT"
triton_poi_fused__native_batch_norm_legit_no_training_add_relu_11:
.text.triton_poi_fused__native_batch_norm_legit_no_training_add_relu_11:
[----:B------:R-:W-:Y:S01]  /*0000*/  LDC R1, c[0x0][0x28] ;  /* 0x00000a00ff017b82 */ /* 0x000fe20000000800 */
[----:B------:R-:W1:Y:S07]  /*0010*/  S2R R0, SR_TID.X ;  /* 0x0000000000007919 */ /* 0x000e6e0000002100 */
[----:B------:R-:W2:Y:S01]  /*0020*/  LDC.64 R24, c[0x0][0x228] ;  /* 0x00008a00ff187b82 */ /* 0x000ea20000000a00 */
[----:B------:R-:W-:Y:S01]  /*0030*/  ULDC.64 UR4, c[0x0][0x208] ;  /* 0x0000820000047ab9 */ /* 0x000fe20000000a00 */
[----:B------:R-:W3:Y:S06]  /*0040*/  S2R R5, SR_CTAID.X ;  /* 0x0000000000057919 */ /* 0x000eec0000002500 */
[----:B------:R-:W4:Y:S08]  /*0050*/  LDC.64 R12, c[0x0][0x220] ;  /* 0x00008800ff0c7b82 */ /* 0x000f300000000a00 */
[----:B------:R-:W5:Y:S08]  /*0060*/  LDC.64 R18, c[0x0][0x218] ;  /* 0x00008600ff127b82 */ /* 0x000f700000000a00 */
[----:B------:R-:W5:Y:S01]  /*0070*/  LDC.64 R20, c[0x0][0x230] ;  /* 0x00008c00ff147b82 */ /* 0x000f620000000a00 */
[----:B-1----:R-:W-:-:S07]  /*0080*/  SHF.L.U32 R0, R0, 0x2, RZ ;  /* 0x0000000200007819 */ /* 0x002fce00000006ff */
[----:B------:R-:W1:Y:S01]  /*0090*/  LDC.64 R16, c[0x0][0x238] ;  /* 0x00008e00ff107b82 */ /* 0x000e620000000a00 */
[----:B---3--:R-:W-:Y:S02]  /*00a0*/  SHF.R.S32.HI R3, RZ, 0x15, R5 ;  /* 0x00000015ff037819 */ /* 0x008fe40000011405 */
[----:B------:R-:W-:Y:S02]  /*00b0*/  LOP3.LUT R0, R0, 0x1fc, RZ, 0xc0, !PT ;  /* 0x000001fc00007812 */ /* 0x000fe400078ec0ff */
[----:B------:R-:W-:Y:S02]  /*00c0*/  SGXT R3, R3, 0x1 ;  /* 0x000000010303781a */ /* 0x000fe40000000200 */
[----:B------:R-:W-:-:S04]  /*00d0*/  LEA R2, R5, R0, 0xa ;  /* 0x0000000005027211 */ /* 0x000fc800078e50ff */
[----:B------:R-:W-:-:S04]  /*00e0*/  LEA.HI R3, R3, R2, RZ, 0x7 ;  /* 0x0000000203037211 */ /* 0x000fc800078f38ff */
[----:B------:R-:W-:-:S04]  /*00f0*/  LOP3.LUT R3, R3, 0xffffff80, RZ, 0xc0, !PT ;  /* 0xffffff8003037812 */ /* 0x000fc800078ec0ff */
[----:B------:R-:W-:-:S05]  /*0100*/  IADD3 R0, R2, -R3, RZ ;  /* 0x8000000302007210 */ /* 0x000fca0007ffe0ff */
[----:B--2---:R-:W-:-:S06]  /*0110*/  IMAD.WIDE R24, R0, 0x4, R24 ;  /* 0x0000000400187825 */ /* 0x004fcc00078e0218 */
[----:B------:R-:W2:Y:S01]  /*0120*/  LDG.E.EL.128 R24, desc[UR4][R24.64] ;  /* 0x0000000418187981 */ /* 0x000ea2000c2e1d00 */
[----:B----4-:R-:W-:Y:S01]  /*0130*/  IMAD.WIDE R12, R0, 0x4, R12 ;  /* 0x00000004000c7825 */ /* 0x010fe200078e020c */
[----:B------:R-:W-:-:S03]  /*0140*/  HFMA2.MMA R28, -RZ, RZ, 1.625, 0 ;  /* 0x3e800000ff1c7435 */ /* 0x000fc600000001ff */
[----:B-----5:R-:W-:Y:S02]  /*0150*/  IMAD.WIDE R18, R2, 0x4, R18 ;  /* 0x0000000402127825 */ /* 0x020fe400078e0212 */
[----:B------:R-:W3:Y:S04]  /*0160*/  LDG.E.EL.128 R12, desc[UR4][R12.64] ;  /* 0x000000040c0c7981 */ /* 0x000ee8000c2e1d00 */
[----:B------:R-:W3:Y:S04]  /*0170*/  LDG.E.128 R8, desc[UR4][R18.64] ;  /* 0x0000000412087981 */ /* 0x000ee8000c1e1d00 */
[----:B------:R4:W5:Y:S01]  /*0180*/  LDG.E.128 R4, desc[UR4][R18.64+0x800] ;  /* 0x0008000412047981 */ /* 0x000962000c1e1d00 */
[----:B0-----:R-:W-:-:S04]  /*0190*/  IMAD.WIDE R20, R0, 0x4, R20 ;  /* 0x0000000400147825 */ /* 0x001fc800078e0214 */
[----:B-1----:R-:W-:Y:S02]  /*01a0*/  IMAD.WIDE R16, R0, 0x4, R16 ;  /* 0x0000000400107825 */ /* 0x002fe400078e0210 */
[----:B------:R-:W3:Y:S02]  /*01b0*/  LDG.E.EL.128 R20, desc[UR4][R20.64] ;  /* 0x0000000414147981 */ /* 0x000ee4000c2e1d00 */
[----:B--2---:R-:W-:-:S04]  /*01c0*/  FADD R3, R24, 9.9999997473787516356e-06 ;  /* 0x3727c5ac18037421 */ /* 0x004fc80000000000 */
[----:B------:R-:W0:Y:S02]  /*01d0*/  MUFU.SQRT R29, R3 ;  /* 0x00000003001d7308 */ /* 0x000e240000002000 */
[C---:B0-----:R-:W-:Y:S02]  /*01e0*/  FSETP.GT.AND P0, PT, R29.reuse, 8.50705917302346158658e+37, PT ;  /* 0x7e8000001d00780b */ /* 0x041fe40003f04000 */
[----:B------:R-:W-:-:S11]  /*01f0*/  FSETP.GEU.AND P1, PT, R29, 1.175494350822287508e-38, PT ;  /* 0x008000001d00780b */ /* 0x000fd60003f2e000 */
[----:B------:R-:W-:-:S04]  /*0200*/  @P0 FMUL R29, R29, 0.25 ;  /* 0x3e8000001d1d0820 */ /* 0x000fc80000400000 */
[----:B------:R-:W-:Y:S01]  /*0210*/  @!P1 FMUL R29, R29, 16777216 ;  /* 0x4b8000001d1d9820 */ /* 0x000fe20000400000 */
[----:B----4-:R-:W-:-:S05]  /*0220*/  FSEL R18, R28, 1, P0 ;  /* 0x3f8000001c127808 */ /* 0x010fca0000000000 */
[----:B------:R-:W0:Y:S01]  /*0230*/  MUFU.RCP R29, R29 ;  /* 0x0000001d001d7308 */ /* 0x000e220000001000 */
[----:B------:R-:W-:-:S04]  /*0240*/  @!P1 FMUL R18, R18, 16777216 ;  /* 0x4b80000012129820 */ /* 0x000fc80000400000 */
[----:B0-----:R-:W-:Y:S02]  /*0250*/  FMUL R3, R29, R18 ;  /* 0x000000121d037220 */ /* 0x001fe40000400000 */
[----:B------:R-:W2:Y:S01]  /*0260*/  LDG.E.EL.128 R16, desc[UR4][R16.64] ;  /* 0x0000000410107981 */ /* 0x000ea2000c2e1d00 */
[----:B------:R-:W-:-:S04]  /*0270*/  FADD R25, R25, 9.9999997473787516356e-06 ;  /* 0x3727c5ac19197421 */ /* 0x000fc80000000000 */
[----:B------:R-:W0:Y:S01]  /*0280*/  MUFU.SQRT R24, R25 ;  /* 0x0000001900187308 */ /* 0x000e220000002000 */
[----:B------:R-:W-:-:S07]  /*0290*/  FADD R26, R26, 9.9999997473787516356e-06 ;  /* 0x3727c5ac1a1a7421 */ /* 0x000fce0000000000 */
[----:B------:R-:W1:Y:S01]  /*02a0*/  MUFU.SQRT R26, R26 ;  /* 0x0000001a001a7308 */ /* 0x000e620000002000 */
[C---:B0-----:R-:W-:Y:S02]  /*02b0*/  FSETP.GT.AND P0, PT, R24.reuse, 8.50705917302346158658e+37, PT ;  /* 0x7e8000001800780b */ /* 0x041fe40003f04000 */
[----:B------:R-:W-:Y:S01]  /*02c0*/  FSETP.GEU.AND P3, PT, R24, 1.175494350822287508e-38, PT ;  /* 0x008000001800780b */ /* 0x000fe20003f6e000 */
[----:B------:R-:W-:-:S04]  /*02d0*/  FADD R27, R27, 9.9999997473787516356e-06 ;  /* 0x3727c5ac1b1b7421 */ /* 0x000fc80000000000 */
[----:B------:R-:W0:Y:S06]  /*02e0*/  MUFU.SQRT R29, R27 ;  /* 0x0000001b001d7308 */ /* 0x000e2c0000002000 */
[----:B------:R-:W-:Y:S01]  /*02f0*/  @P0 FMUL R24, R24, 0.25 ;  /* 0x3e80000018180820 */ /* 0x000fe20000400000 */
[----:B-1----:R-:W-:-:S03]  /*0300*/  FSETP.GT.AND P1, PT, R26, 8.50705917302346158658e+37, PT ;  /* 0x7e8000001a00780b */ /* 0x002fc60003f24000 */
[----:B------:R-:W-:Y:S01]  /*0310*/  @!P3 FMUL R24, R24, 16777216 ;  /* 0x4b8000001818b820 */ /* 0x000fe20000400000 */
[--C-:B---3--:R-:W-:Y:S01]  /*0320*/  FADD R8, R8, -R12.reuse ;  /* 0x8000000c08087221 */ /* 0x108fe20000000000 */
[----:B-----5:R-:W-:Y:S02]  /*0330*/  FADD R4, R4, -R12 ;  /* 0x8000000c04047221 */ /* 0x020fe40000000000 */
[----:B------:R-:W1:Y:S01]  /*0340*/  MUFU.RCP R12, R24 ;  /* 0x00000018000c7308 */ /* 0x000e620000001000 */
[----:B------:R-:W-:Y:S02]  /*0350*/  FSETP.GEU.AND P4, PT, R26, 1.175494350822287508e-38, PT ;  /* 0x008000001a00780b */ /* 0x000fe40003f8e000 */
[----:B------:R-:W-:Y:S02]  /*0360*/  FSEL R25, R28, 1, P0 ;  /* 0x3f8000001c197808 */ /* 0x000fe40000000000 */
[----:B0-----:R-:W-:Y:S01]  /*0370*/  FSETP.GT.AND P2, PT, R29, 8.50705917302346158658e+37, PT ;  /* 0x7e8000001d00780b */ /* 0x001fe20003f44000 */
[----:B------:R-:W-:-:S02]  /*0380*/  @P1 FMUL R26, R26, 0.25 ;  /* 0x3e8000001a1a1820 */ /* 0x000fc40000400000 */
[----:B------:R-:W-:Y:S01]  /*0390*/  @!P3 FMUL R25, R25, 16777216 ;  /* 0x4b8000001919b820 */ /* 0x000fe20000400000 */
[----:B------:R-:W-:Y:S01]  /*03a0*/  FMUL R8, R3, R8 ;  /* 0x0000000803087220 */ /* 0x000fe20000400000 */
[----:B------:R-:W-:Y:S01]  /*03b0*/  FSETP.GEU.AND P0, PT, R29, 1.175494350822287508e-38, PT ;  /* 0x008000001d00780b */ /* 0x000fe20003f0e000 */
[----:B------:R-:W-:-:S03]  /*03c0*/  FMUL R4, R3, R4 ;  /* 0x0000000403047220 */ /* 0x000fc60000400000 */
[----:B------:R-:W-:Y:S01]  /*03d0*/  @!P4 FMUL R26, R26, 16777216 ;  /* 0x4b8000001a1ac820 */ /* 0x000fe20000400000 */
[----:B-1----:R-:W-:Y:S02]  /*03e0*/  FMUL R12, R12, R25 ;  /* 0x000000190c0c7220 */ /* 0x002fe40000400000 */
[----:B------:R-:W0:Y:S01]  /*03f0*/  LDC.64 R24, c[0x0][0x250] ;  /* 0x00009400ff187b82 */ /* 0x000e220000000a00 */
[----:B------:R-:W-:Y:S01]  /*0400*/  @P2 FMUL R29, R29, 0.25 ;  /* 0x3e8000001d1d2820 */ /* 0x000fe20000400000 */
[----:B------:R-:W-:-:S04]  /*0410*/  FSEL R27, R28, 1, P1 ;  /* 0x3f8000001c1b7808 */ /* 0x000fc80000800000 */
[----:B------:R-:W-:Y:S01]  /*0420*/  @!P0 FMUL R29, R29, 16777216 ;  /* 0x4b8000001d1d8820 */ /* 0x000fe20000400000 */
[----:B------:R-:W-:Y:S01]  /*0430*/  @!P4 FMUL R27, R27, 16777216 ;  /* 0x4b8000001b1bc820 */ /* 0x000fe20000400000 */
[----:B0-----:R-:W-:-:S04]  /*0440*/  IMAD.WIDE R24, R0, 0x4, R24 ;  /* 0x0000000400187825 */ /* 0x001fc800078e0218 */
[C-C-:B--2---:R-:W-:Y:S02]  /*0450*/  FFMA R3, R20.reuse, R8, R16.reuse ;  /* 0x0000000814037223 */ /* 0x144fe40000000010 */
[----:B------:R-:W0:Y:S01]  /*0460*/  MUFU.RCP R8, R26 ;  /* 0x0000001a00087308 */ /* 0x000e220000001000 */
[----:B------:R-:W-:-:S07]  /*0470*/  FFMA R16, R20, R4, R16 ;  /* 0x0000000414107223 */ /* 0x000fce0000000010 */
[----:B------:R-:W1:Y:S01]  /*0480*/  MUFU.RCP R4, R29 ;  /* 0x0000001d00047308 */ /* 0x000e620000001000 */
[----:B0-----:R-:W-:Y:S01]  /*0490*/  FMUL R8, R8, R27 ;  /* 0x0000001b08087220 */ /* 0x001fe20000400000 */
[----:B------:R-:W-:-:S05]  /*04a0*/  FSEL R27, R28, 1, P2 ;  /* 0x3f8000001c1b7808 */ /* 0x000fca0001000000 */
[----:B------:R-:W-:-:S04]  /*04b0*/  @!P0 FMUL R27, R27, 16777216 ;  /* 0x4b8000001b1b8820 */ /* 0x000fc80000400000 */
[----:B-1----:R-:W-:Y:S02]  /*04c0*/  FMUL R4, R4, R27 ;  /* 0x0000001b04047220 */ /* 0x002fe40000400000 */
[----:B------:R-:W2:Y:S01]  /*04d0*/  LDG.E.EL.128 R24, desc[UR4][R24.64] ;  /* 0x0000000418187981 */ /* 0x000ea2000c2e1d00 */
[--C-:B------:R-:W-:Y:S01]  /*04e0*/  FADD R20, R5, -R13.reuse ;  /* 0x8000000d05147221 */ /* 0x100fe20000000000 */
[----:B------:R-:W-:Y:S01]  /*04f0*/  FADD R9, R9, -R13 ;  /* 0x8000000d09097221 */ /* 0x000fe20000000000 */
[----:B------:R-:W-:Y:S01]  /*0500*/  FADD R10, R10, -R14 ;  /* 0x8000000e0a0a7221 */ /* 0x000fe20000000000 */
[--C-:B------:R-:W-:Y:S01]  /*0510*/  FADD R11, R11, -R15.reuse ;  /* 0x8000000f0b0b7221 */ /* 0x100fe20000000000 */
[----:B------:R-:W-:Y:S01]  /*0520*/  FADD R7, R7, -R15 ;  /* 0x8000000f07077221 */ /* 0x000fe20000000000 */
[----:B--2---:R-:W-:Y:S01]  /*0530*/  FADD R5, R24, 9.9999997473787516356e-06 ;  /* 0x3727c5ac18057421 */ /* 0x004fe20000000000 */
[----:B------:R-:W-:-:S05]  /*0540*/  FADD R13, R25, 9.9999997473787516356e-06 ;  /* 0x3727c5ac190d7421 */ /* 0x000fca0000000000 */
[----:B------:R-:W0:Y:S08]  /*0550*/  MUFU.SQRT R5, R5 ;  /* 0x0000000500057308 */ /* 0x000e300000002000 */
[----:B------:R-:W1:Y:S01]  /*0560*/  MUFU.SQRT R13, R13 ;  /* 0x0000000d000d7308 */ /* 0x000e620000002000 */
[----:B------:R-:W-:Y:S01]  /*0570*/  FADD R27, R27, 9.9999997473787516356e-06 ;  /* 0x3727c5ac1b1b7421 */ /* 0x000fe20000000000 */
[----:B------:R-:W-:Y:S01]  /*0580*/  FADD R26, R26, 9.9999997473787516356e-06 ;  /* 0x3727c5ac1a1a7421 */ /* 0x000fe20000000000 */
[----:B------:R-:W-:Y:S01]  /*0590*/  FADD R24, R6, -R14 ;  /* 0x8000000e06187221 */ /* 0x000fe20000000000 */
[----:B0-----:R-:W-:-:S04]  /*05a0*/  FSETP.GT.AND P6, PT, R5, 8.50705917302346158658e+37, PT ;  /* 0x7e8000000500780b */ /* 0x001fc80003fc4000 */
[----:B------:R-:W0:Y:S01]  /*05b0*/  MUFU.SQRT R6, R27 ;  /* 0x0000001b00067308 */ /* 0x000e220000002000 */
[----:B------:R-:W-:Y:S02]  /*05c0*/  FSETP.GEU.AND P5, PT, R5, 1.175494350822287508e-38, PT ;  /* 0x008000000500780b */ /* 0x000fe40003fae000 */
[----:B-1----:R-:W-:-:S05]  /*05d0*/  FSETP.GT.AND P4, PT, R13, 8.50705917302346158658e+37, PT ;  /* 0x7e8000000d00780b */ /* 0x002fca0003f84000 */
[----:B------:R1:W2:Y:S01]  /*05e0*/  MUFU.SQRT R14, R26 ;  /* 0x0000001a000e7308 */ /* 0x0002a20000002000 */
[----:B------:R-:W-:Y:S01]  /*05f0*/  FSETP.GEU.AND P1, PT, R13, 1.175494350822287508e-38, PT ;  /* 0x008000000d00780b */ /* 0x000fe20003f2e000 */
[----:B------:R-:W-:-:S04]  /*0600*/  @P6 FMUL R5, R5, 0.25 ;  /* 0x3e80000005056820 */ /* 0x000fc80000400000 */
[----:B------:R-:W-:Y:S01]  /*0610*/  @!P5 FMUL R5, R5, 16777216 ;  /* 0x4b8000000505d820 */ /* 0x000fe20000400000 */
[----:B0-----:R-:W-:Y:S01]  /*0620*/  FSETP.GT.AND P2, PT, R6, 8.50705917302346158658e+37, PT ;  /* 0x7e8000000600780b */ /* 0x001fe20003f44000 */
[C---:B-1----:R-:W-:Y:S01]  /*0630*/  FMUL R26, R12.reuse, R9 ;  /* 0x000000090c1a7220 */ /* 0x042fe20000400000 */
[----:B------:R-:W-:Y:S01]  /*0640*/  @P4 FMUL R13, R13, 0.25 ;  /* 0x3e8000000d0d4820 */ /* 0x000fe20000400000 */
[----:B------:R0:W1:Y:S01]  /*0650*/  MUFU.RCP R9, R5 ;  /* 0x0000000500097308 */ /* 0x0000620000001000 */
[----:B------:R-:W-:Y:S01]  /*0660*/  FMUL R12, R12, R20 ;  /* 0x000000140c0c7220 */ /* 0x000fe20000400000 */
[C---:B--2---:R-:W-:Y:S02]  /*0670*/  FSETP.GT.AND P3, PT, R14.reuse, 8.50705917302346158658e+37, PT ;  /* 0x7e8000000e00780b */ /* 0x044fe40003f64000 */
[----:B------:R-:W-:Y:S01]  /*0680*/  @!P1 FMUL R13, R13, 16777216 ;  /* 0x4b8000000d0d9820 */ /* 0x000fe20000400000 */
[----:B------:R-:W-:Y:S01]  /*0690*/  FSETP.GEU.AND P0, PT, R14, 1.175494350822287508e-38, PT ;  /* 0x008000000e00780b */ /* 0x000fe20003f0e000 */
[----:B------:R-:W-:Y:S01]  /*06a0*/  FFMA R20, R21, R26, R17 ;  /* 0x0000001a15147223 */ /* 0x000fe20000000011 */
[----:B0-----:R-:W-:-:S02]  /*06b0*/  FSEL R5, R28, 1, P6 ;  /* 0x3f8000001c057808 */ /* 0x001fc40003000000 */
[----:B------:R-:W-:Y:S01]  /*06c0*/  FSETP.GEU.AND P6, PT, R6, 1.175494350822287508e-38, PT ;  /* 0x008000000600780b */ /* 0x000fe20003fce000 */
[----:B------:R-:W-:Y:S01]  /*06d0*/  FFMA R21, R21, R12, R17 ;  /* 0x0000000c15157223 */ /* 0x000fe20000000011 */
[----:B------:R0:W2:Y:S01]  /*06e0*/  MUFU.RCP R27, R13 ;  /* 0x0000000d001b7308 */ /* 0x0000a20000001000 */
[C---:B------:R-:W-:Y:S01]  /*06f0*/  FMUL R15, R8.reuse, R24 ;  /* 0x00000018080f7220 */ /* 0x040fe20000400000 */
[----:B------:R-:W-:Y:S01]  /*0700*/  FMUL R25, R8, R10 ;  /* 0x0000000a08197220 */ /* 0x000fe20000400000 */
[----:B------:R-:W-:Y:S02]  /*0710*/  FMUL R24, R4, R11 ;  /* 0x0000000b04187220 */ /* 0x000fe40000400000 */
[----:B------:R-:W3:Y:S01]  /*0720*/  LDC.64 R10, c[0x0][0x240] ;  /* 0x00009000ff0a7b82 */ /* 0x000ee20000000a00 */
[----:B------:R-:W-:Y:S01]  /*0730*/  @P2 FMUL R6, R6, 0.25 ;  /* 0x3e80000006062820 */ /* 0x000fe20000400000 */
[----:B------:R-:W-:-:S06]  /*0740*/  @P3 FMUL R14, R14, 0.25 ;  /* 0x3e8000000e0e3820 */ /* 0x000fcc0000400000 */
[----:B0-----:R-:W0:Y:S01]  /*0750*/  LDC.64 R12, c[0x0][0x248] ;  /* 0x00009200ff0c7b82 */ /* 0x001e220000000a00 */
[----:B------:R-:W-:Y:S01]  /*0760*/  @!P6 FMUL R6, R6, 16777216 ;  /* 0x4b8000000606e820 */ /* 0x000fe20000400000 */
[----:B------:R-:W-:-:S04]  /*0770*/  @!P0 FMUL R14, R14, 16777216 ;  /* 0x4b8000000e0e8820 */ /* 0x000fc80000400000 */
[----:B------:R3:W4:Y:S01]  /*0780*/  MUFU.RCP R26, R14 ;  /* 0x0000000e001a7308 */ /* 0x0007220000001000 */
[----:B------:R-:W-:Y:S01]  /*0790*/  FMUL R17, R4, R7 ;  /* 0x0000000704117220 */ /* 0x000fe20000400000 */
[C-C-:B------:R-:W-:Y:S01]  /*07a0*/  FFMA R25, R22.reuse, R25, R18.reuse ;  /* 0x0000001916197223 */ /* 0x140fe20000000012 */
[----:B------:R-:W-:-:S05]  /*07b0*/  FFMA R18, R22, R15, R18 ;  /* 0x0000000f16127223 */ /* 0x000fca0000000012 */
[----:B------:R-:W5:Y:S01]  /*07c0*/  MUFU.RCP R6, R6 ;  /* 0x0000000600067308 */ /* 0x000f620000001000 */
[----:B------:R-:W-:Y:S01]  /*07d0*/  @!P5 FMUL R5, R5, 16777216 ;  /* 0x4b8000000505d820 */ /* 0x000fe20000400000 */
[C---:B------:R-:W-:Y:S02]  /*07e0*/  FSEL R7, R28.reuse, 1, P4 ;  /* 0x3f8000001c077808 */ /* 0x040fe40002000000 */
[C---:B------:R-:W-:Y:S02]  /*07f0*/  FSEL R4, R28.reuse, 1, P3 ;  /* 0x3f8000001c047808 */ /* 0x040fe40001800000 */
[----:B------:R-:W-:Y:S01]  /*0800*/  FSEL R22, R28, 1, P2 ;  /* 0x3f8000001c167808 */ /* 0x000fe20001000000 */
[----:B-1----:R-:W-:Y:S01]  /*0810*/  FMUL R28, R9, R5 ;  /* 0x00000005091c7220 */ /* 0x002fe20000400000 */
[----:B------:R-:W-:Y:S01]  /*0820*/  @!P1 FMUL R7, R7, 16777216 ;  /* 0x4b80000007079820 */ /* 0x000fe20000400000 */
[----:B------:R-:W-:Y:S01]  /*0830*/  @!P0 FMUL R4, R4, 16777216 ;  /* 0x4b80000004048820 */ /* 0x000fe20000400000 */
[----:B0-----:R-:W-:-:S04]  /*0840*/  IMAD.WIDE R8, R0, 0x4, R12 ;  /* 0x0000000400087825 */ /* 0x001fc800078e020c */
[----:B------:R-:W-:Y:S01]  /*0850*/  @!P6 FMUL R22, R22, 16777216 ;  /* 0x4b8000001616e820 */ /* 0x000fe20000400000 */
[----:B---3--:R-:W-:-:S04]  /*0860*/  IMAD.WIDE R14, R2, 0x4, R10 ;  /* 0x00000004020e7825 */ /* 0x008fc800078e020a */
[----:B--2---:R-:W-:Y:S01]  /*0870*/  FMUL R27, R27, R7 ;  /* 0x000000071b1b7220 */ /* 0x004fe20000400000 */
[----:B----4-:R-:W-:Y:S01]  /*0880*/  FMUL R26, R26, R4 ;  /* 0x000000041a1a7220 */ /* 0x010fe20000400000 */
[----:B-----5:R-:W-:Y:S01]  /*0890*/  FMUL R22, R6, R22 ;  /* 0x0000001606167220 */ /* 0x020fe20000400000 */
[----:B------:R-:W2:Y:S04]  /*08a0*/  LDG.E.EL.128 R8, desc[UR4][R8.64] ;  /* 0x0000000408087981 */ /* 0x000ea8000c2e1d00 */
[----:B------:R-:W2:Y:S04]  /*08b0*/  LDG.E.128 R4, desc[UR4][R14.64] ;  /* 0x000000040e047981 */ /* 0x000ea8000c1e1d00 */
[----:B------:R-:W3:Y:S01]  /*08c0*/  LDG.E.128 R12, desc[UR4][R14.64+0x800] ;  /* 0x000800040e0c7981 */ /* 0x000ee2000c1e1d00 */
[----:B--2---:R-:W-:Y:S01]  /*08d0*/  FADD R4, R4, -R8 ;  /* 0x8000000804047221 */ /* 0x004fe20000000000 */
[--C-:B------:R-:W-:Y:S01]  /*08e0*/  FADD R5, R5, -R9.reuse ;  /* 0x8000000905057221 */ /* 0x100fe20000000000 */
[----:B------:R-:W-:Y:S01]  /*08f0*/  FADD R6, R6, -R10 ;  /* 0x8000000a06067221 */ /* 0x000fe20000000000 */
[----:B---3--:R-:W-:Y:S01]  /*0900*/  FADD R8, R12, -R8 ;  /* 0x800000080c087221 */ /* 0x008fe20000000000 */
[----:B------:R-:W-:Y:S01]  /*0910*/  FADD R9, R13, -R9 ;  /* 0x800000090d097221 */ /* 0x000fe20000000000 */
[----:B------:R-:W-:Y:S01]  /*0920*/  FADD R10, R14, -R10 ;  /* 0x8000000a0e0a7221 */ /* 0x000fe20000000000 */
[C---:B------:R-:W-:Y:S01]  /*0930*/  FMUL R13, R28.reuse, R4 ;  /* 0x000000041c0d7220 */ /* 0x040fe20000400000 */
[C---:B------:R-:W-:Y:S01]  /*0940*/  FMUL R14, R27.reuse, R5 ;  /* 0x000000051b0e7220 */ /* 0x040fe20000400000 */
[----:B------:R-:W-:Y:S01]  /*0950*/  FMUL R28, R28, R8 ;  /* 0x000000081c1c7220 */ /* 0x000fe20000400000 */
[----:B------:R-:W-:Y:S01]  /*0960*/  FMUL R27, R27, R9 ;  /* 0x000000091b1b7220 */ /* 0x000fe20000400000 */
[----:B------:R-:W0:Y:S08]  /*0970*/  LDC.64 R4, c[0x0][0x258] ;  /* 0x00009600ff047b82 */ /* 0x000e300000000a00 */
[----:B------:R-:W1:Y:S01]  /*0980*/  LDC.64 R8, c[0x0][0x260] ;  /* 0x00009800ff087b82 */ /* 0x000e620000000a00 */
[--C-:B------:R-:W-:Y:S01]  /*0990*/  FADD R12, R7, -R11.reuse ;  /* 0x8000000b070c7221 */ /* 0x100fe20000000000 */
[----:B------:R-:W-:Y:S01]  /*09a0*/  FADD R15, R15, -R11 ;  /* 0x8000000b0f0f7221 */ /* 0x000fe20000000000 */
[----:B0-----:R-:W-:-:S04]  /*09b0*/  IMAD.WIDE R4, R0, 0x4, R4 ;  /* 0x0000000400047825 */ /* 0x001fc800078e0204 */
[----:B-1----:R-:W-:-:S04]  /*09c0*/  IMAD.WIDE R8, R0, 0x4, R8 ;  /* 0x0000000400087825 */ /* 0x002fc800078e0208 */
[C---:B------:R-:W-:Y:S01]  /*09d0*/  FMUL R0, R26.reuse, R6 ;  /* 0x000000061a007220 */ /* 0x040fe20000400000 */
[----:B------:R-:W-:Y:S01]  /*09e0*/  FMUL R26, R26, R10 ;  /* 0x0000000a1a1a7220 */ /* 0x000fe20000400000 */
[----:B------:R-:W2:Y:S04]  /*09f0*/  LDG.E.EL.128 R4, desc[UR4][R4.64] ;  /* 0x0000000404047981 */ /* 0x000ea8000c2e1d00 */
[----:B------:R-:W2:Y:S01]  /*0a00*/  LDG.E.EL.128 R8, desc[UR4][R8.64] ;  /* 0x0000000408087981 */ /* 0x000ea2000c2e1d00 */
[C-C-:B------:R-:W-:Y:S01]  /*0a10*/  FFMA R24, R23.reuse, R24, R19.reuse ;  /* 0x0000001817187223 */ /* 0x140fe20000000013 */
[----:B------:R-:W-:Y:S01]  /*0a20*/  FFMA R17, R23, R17, R19 ;  /* 0x0000001117117223 */ /* 0x000fe20000000013 */
[C---:B------:R-:W-:Y:S01]  /*0a30*/  FMUL R12, R22.reuse, R12 ;  /* 0x0000000c160c7220 */ /* 0x040fe20000400000 */
[----:B------:R-:W-:Y:S01]  /*0a40*/  FMUL R22, R22, R15 ;  /* 0x0000000f16167220 */ /* 0x000fe20000400000 */
[C-C-:B--2---:R-:W-:Y:S01]  /*0a50*/  FFMA R23, R5.reuse, R14, R9.reuse ;  /* 0x0000000e05177223 */ /* 0x144fe20000000009 */
[C-C-:B------:R-:W-:Y:S01]  /*0a60*/  FFMA R13, R4.reuse, R13, R8.reuse ;  /* 0x0000000d040d7223 */ /* 0x140fe20000000008 */
[----:B------:R-:W-:Y:S01]  /*0a70*/  FFMA R19, R4, R28, R8 ;  /* 0x0000001c04137223 */ /* 0x000fe20000000008 */
[----:B------:R-:W-:-:S02]  /*0a80*/  FFMA R14, R5, R27, R9 ;  /* 0x0000001b050e7223 */ /* 0x000fc40000000009 */
[----:B------:R-:W0:Y:S01]  /*0a90*/  LDC.64 R4, c[0x0][0x210] ;  /* 0x00008400ff047b82 */ /* 0x000e220000000a00 */
[----:B------:R-:W-:Y:S01]  /*0aa0*/  FADD R8, R13, R3 ;  /* 0x000000030d087221 */ /* 0x000fe20000000000 */
[C-C-:B------:R-:W-:Y:S01]  /*0ab0*/  FFMA R0, R6.reuse, R0, R10.reuse ;  /* 0x0000000006007223 */ /* 0x140fe2000000000a */
[----:B------:R-:W-:Y:S01]  /*0ac0*/  FFMA R15, R6, R26, R10 ;  /* 0x0000001a060f7223 */ /* 0x000fe2000000000a */
[C-C-:B------:R-:W-:Y:S01]  /*0ad0*/  FFMA R9, R7.reuse, R12, R11.reuse ;  /* 0x0000000c07097223 */ /* 0x140fe2000000000b */
[----:B------:R-:W-:Y:S01]  /*0ae0*/  FFMA R22, R7, R22, R11 ;  /* 0x0000001607167223 */ /* 0x000fe2000000000b */
[----:B------:R-:W-:Y:S01]  /*0af0*/  FSETP.GEU.AND P6, PT, R3, -R13, PT ;  /* 0x8000000d0300720b */ /* 0x000fe20003fce000 */
[----:B------:R-:W-:Y:S01]  /*0b00*/  FADD R10, R0, R25 ;  /* 0x00000019000a7221 */ /* 0x000fe20000000000 */
[----:B------:R-:W-:Y:S01]  /*0b10*/  FSETP.GEU.AND P5, PT, R20, -R23, PT ;  /* 0x800000171400720b */ /* 0x000fe20003fae000 */
[----:B------:R-:W-:Y:S01]  /*0b20*/  FADD R20, R23, R20 ;  /* 0x0000001417147221 */ /* 0x000fe20000000000 */
[----:B------:R-:W-:Y:S01]  /*0b30*/  FSETP.GEU.AND P3, PT, R16, -R19, PT ;  /* 0x800000131000720b */ /* 0x000fe20003f6e000 */
[----:B------:R-:W-:Y:S01]  /*0b40*/  FADD R16, R19, R16 ;  /* 0x0000001013107221 */ /* 0x000fe20000000000 */
[----:B------:R-:W-:Y:S01]  /*0b50*/  FSETP.GEU.AND P2, PT, R21, -R14, PT ;  /* 0x8000000e1500720b */ /* 0x000fe20003f4e000 */
[----:B------:R-:W-:Y:S01]  /*0b60*/  FADD R14, R14, R21 ;  /* 0x000000150e0e7221 */ /* 0x000fe20000000000 */
[----:B------:R-:W-:Y:S01]  /*0b70*/  FADD R6, R15, R18 ;  /* 0x000000120f067221 */ /* 0x000fe20000000000 */
[----:B------:R-:W-:Y:S01]  /*0b80*/  FADD R7, R22, R17 ;  /* 0x0000001116077221 */ /* 0x000fe20000000000 */
[----:B------:R-:W-:Y:S01]  /*0b90*/  FSEL R8, R8, RZ, P6 ;  /* 0x000000ff08087208 */ /* 0x000fe20003000000 */
[----:B------:R-:W-:Y:S01]  /*0ba0*/  FADD R11, R9, R24 ;  /* 0x00000018090b7221 */ /* 0x000fe20000000000 */
[----:B------:R-:W-:-:S02]  /*0bb0*/  FSETP.GEU.AND P4, PT, R25, -R0, PT ;  /* 0x800000001900720b */ /* 0x000fc40003f8e000 */
[----:B------:R-:W-:Y:S02]  /*0bc0*/  FSETP.GEU.AND P1, PT, R18, -R15, PT ;  /* 0x8000000f1200720b */ /* 0x000fe40003f2e000 */
[----:B------:R-:W-:Y:S02]  /*0bd0*/  FSETP.GEU.AND P0, PT, R17, -R22, PT ;  /* 0x800000161100720b */ /* 0x000fe40003f0e000 */
[----:B------:R-:W-:Y:S01]  /*0be0*/  FSETP.GEU.AND P6, PT, R24, -R9, PT ;  /* 0x800000091800720b */ /* 0x000fe20003fce000 */
[----:B0-----:R-:W-:Y:S01]  /*0bf0*/  IMAD.WIDE R2, R2, 0x4, R4 ;  /* 0x0000000402027825 */ /* 0x001fe200078e0204 */
[----:B------:R-:W-:Y:S02]  /*0c00*/  FSEL R9, R20, RZ, P5 ;  /* 0x000000ff14097208 */ /* 0x000fe40002800000 */
[----:B------:R-:W-:Y:S02]  /*0c10*/  FSEL R10, R10, RZ, P4 ;  /* 0x000000ff0a0a7208 */ /* 0x000fe40002000000 */
[----:B------:R-:W-:-:S02]  /*0c20*/  FSEL R4, R16, RZ, P3 ;  /* 0x000000ff10047208 */ /* 0x000fc40001800000 */
[----:B------:R-:W-:Y:S02]  /*0c30*/  FSEL R5, R14, RZ, P2 ;  /* 0x000000ff0e057208 */ /* 0x000fe40001000000 */
[----:B------:R-:W-:Y:S02]  /*0c40*/  FSEL R6, R6, RZ, P1 ;  /* 0x000000ff06067208 */ /* 0x000fe40000800000 */
[----:B------:R-:W-:Y:S02]  /*0c50*/  FSEL R11, R11, RZ, P6 ;  /* 0x000000ff0b0b7208 */ /* 0x000fe40003000000 */
[----:B------:R-:W-:-:S03]  /*0c60*/  FSEL R7, R7, RZ, P0 ;  /* 0x000000ff07077208 */ /* 0x000fc60000000000 */
[----:B------:R-:W-:Y:S04]  /*0c70*/  STG.E.128 desc[UR4][R2.64], R8 ;  /* 0x0000000802007986 */ /* 0x000fe8000c101d04 */
[----:B------:R-:W-:Y:S01]  /*0c80*/  STG.E.128 desc[UR4][R2.64+0x800], R4 ;  /* 0x0008000402007986 */ /* 0x000fe2000c101d04 */
[----:B------:R-:W-:Y:S05]  /*0c90*/  EXIT ;  /* 0x000000000000794d */ /* 0x000fea0003800000 */
.L_x_0:
[----:B------:R-:W-:-:S00]  /*0ca0*/  BRA `(.L_x_0) ;  /* 0xfffffffc00fc7947 */ /* 0x000fc0000383ffff */
[----:B------:R-:W-:-:S00]  /*0cb0*/  NOP ;  /* 0x0000000000007918 */ /* 0x000fc00000000000 */
        /* <DEDUP_REMOVED lines=12> */
.L_x_1:


//--------------------- .nv.global.init           --------------------------
	.section	.nv.global.init,"aw",@progbits
.nv.global.init:
	.type		_$_str,@object
	.size		_$_str,(_$_str_$_2 - _$_str)
_$_str:
        /*0000*/ 	.byte	0x5f, 0x5f, 0x43, 0x55, 0x44, 0x41, 0x5f, 0x46, 0x54, 0x5a, 0x00
	.type		_$_str_$_2,@object
	.size		_$_str_$_2,(.L_1 - _$_str_$_2)
_$_str_$_2:
        /*000b*/ 	.byte	0x5f, 0x5f, 0x43, 0x55, 0x44, 0x41, 0x5f, 0x50, 0x52, 0x45, 0x43, 0x5f, 0x53, 0x51, 0x52, 0x54
        /*001b*/ 	.byte	0x00
.L_1:


//--------------------- .nv.constant0.triton_poi_fused__native_batch_norm_legit_no_training_add_relu_11 --------------------------
	.section	.nv.constant0.triton_poi_fused__native_batch_norm_legit_no_training_add_relu_11,"a",@progbits
	.sectionflags	@""
	.align	4
.nv.constant0.triton_poi_fused__native_batch_norm_legit_no_training_add_relu_11:
	.zero		620
